//
// Generated by NVIDIA NVVM Compiler
//
// Compiler Build ID: CL-36424714
// Cuda compilation tools, release 13.0, V13.0.88
// Based on NVVM 20.0.0
//

.version 9.0
.target sm_100
.address_size 64

	// .globl	_Z10testKernelPfi
.extern .func  (.param .b32 func_retval0) vprintf
(
	.param .b64 vprintf_param_0,
	.param .b64 vprintf_param_1
)
;
.global .align 1 .b8 $str[38] = {116, 101, 115, 116, 75, 101, 114, 110, 101, 108, 32, 119, 105, 116, 104, 32, 112, 97, 114, 97, 109, 115, 32, 115, 105, 122, 101, 32, 37, 100, 32, 98, 121, 116, 101, 115, 10};

.visible .entry _Z10testKernelPfi(
	.param .u64 .ptr .align 1 _Z10testKernelPfi_param_0,
	.param .u32 _Z10testKernelPfi_param_1
)
{
	.local .align 8 .b8 	__local_depot0[8];
	.reg .b64 	%SP;
	.reg .b64 	%SPL;
	.reg .b32 	%r<4>;
	.reg .b64 	%rd<5>;

	mov.u64 	%SPL, __local_depot0;
	cvta.local.u64 	%SP, %SPL;
	ld.param.u32 	%r1, [_Z10testKernelPfi_param_1];
	add.u64 	%rd1, %SP, 0;
	add.u64 	%rd2, %SPL, 0;
	st.local.u32 	[%rd2], %r1;
	mov.u64 	%rd3, $str;
	cvta.global.u64 	%rd4, %rd3;
	{ // callseq 0, 0
	.param .b64 param0;
	st.param.b64 	[param0], %rd4;
	.param .b64 param1;
	st.param.b64 	[param1], %rd1;
	.param .b32 retval0;
	call.uni (retval0), 
	vprintf, 
	(
	param0, 
	param1
	);
	ld.param.b32 	%r2, [retval0];
	} // callseq 0
	ret;

}


// ===== COMPILED SASS (sm_100) =====

	.target	sm_100

	.elftype	@"ET_EXEC"


//--------------------- .note.nv.tkinfo           --------------------------
	.section	.note.nv.tkinfo,"",@"SHT_NOTE"
	.sectionflags	@"SHF_NOTE_NV_TKINFO"
	.tkinfo
        /*0018*/ 	.word	0x00000002
        /*0030*/ 	.string	""
        /*0030*/ 	.string	"ptxas"
        /*0030*/ 	.string	"Cuda compilation tools, release 13.0, V13.0.88"
        /*0030*/ 	.string	"Build cuda_13.0.r13.0/compiler.36424714_0"
        /*0030*/ 	.string	"-arch sm_100 -m 64 "



//--------------------- .note.nv.cuinfo           --------------------------
	.section	.note.nv.cuinfo,"",@"SHT_NOTE"
	.sectionflags	@"SHF_NOTE_NV_CUINFO"
        /*0018*/ 	.short	0x0002
        /*001a*/ 	.short	0x0064
        /*001c*/ 	.short	0x0082
	.zero		2


//--------------------- .nv.info                  --------------------------
	.section	.nv.info,"",@"SHT_CUDA_INFO"
	.align	4


	//----- nvinfo : EIATTR_REGCOUNT
	.align		4
        /*0000*/ 	.byte	0x04, 0x2f
        /*0002*/ 	.short	(.L_2 - .L_1)
	.align		4
.L_1:
        /*0004*/ 	.word	index@(_Z10testKernelPfi)
        /*0008*/ 	.word	0x00000018


	//----- nvinfo : EIATTR_FRAME_SIZE
	.align		4
.L_2:
        /*000c*/ 	.byte	0x04, 0x11
        /*000e*/ 	.short	(.L_4 - .L_3)
	.align		4
.L_3:
        /*0010*/ 	.word	index@(_Z10testKernelPfi)
        /*0014*/ 	.word	0x00000008


	//----- nvinfo : EIATTR_MIN_STACK_SIZE
	.align		4
.L_4:
        /*0018*/ 	.byte	0x04, 0x12
        /*001a*/ 	.short	(.L_6 - .L_5)
	.align		4
.L_5:
        /*001c*/ 	.word	index@(_Z10testKernelPfi)
        /*0020*/ 	.word	0x00000008
.L_6:


//--------------------- .nv.compat                --------------------------
	.section	.nv.compat,"",@"SHT_CUDA_COMPAT_INFO"
	.align	4
        /*0000*/ 	.byte	0x02, 0x09, 0x00, 0x00, 0x02, 0x02, 0x01, 0x00, 0x02, 0x05, 0x05, 0x00, 0x03, 0x07, 0x01, 0x01
        /*0010*/ 	.byte	0x02, 0x03, 0x00, 0x00, 0x02, 0x06, 0x01, 0x00, 0x04, 0x0b, 0x08, 0x00, 0x09, 0x00, 0x00, 0x00
        /*0020*/ 	.byte	0x00, 0x00, 0x00, 0x00


//--------------------- .nv.info._Z10testKernelPfi --------------------------
	.section	.nv.info._Z10testKernelPfi,"",@"SHT_CUDA_INFO"
	.sectionflags	@""
	.align	4


	//----- nvinfo : EIATTR_CUDA_API_VERSION
	.align		4
        /*0000*/ 	.byte	0x04, 0x37
        /*0002*/ 	.short	(.L_8 - .L_7)
.L_7:
        /*0004*/ 	.word	0x00000082


	//----- nvinfo : EIATTR_KPARAM_INFO
	.align		4
.L_8:
        /*0008*/ 	.byte	0x04, 0x17
        /*000a*/ 	.short	(.L_10 - .L_9)
.L_9:
        /*000c*/ 	.word	0x00000000
        /*0010*/ 	.short	0x0001
        /*0012*/ 	.short	0x0008
        /*0014*/ 	.byte	0x00, 0xf0, 0x11, 0x00


	//----- nvinfo : EIATTR_KPARAM_INFO
	.align		4
.L_10:
        /*0018*/ 	.byte	0x04, 0x17
        /*001a*/ 	.short	(.L_12 - .L_11)
.L_11:
        /*001c*/ 	.word	0x00000000
        /*0020*/ 	.short	0x0000
        /*0022*/ 	.short	0x0000
        /*0024*/ 	.byte	0x00, 0xf5, 0x21, 0x00


	//----- nvinfo : EIATTR_SPARSE_MMA_MASK
	.align		4
.L_12:
        /*0028*/ 	.byte	0x03, 0x50
        /*002a*/ 	.short	0x0000


	//----- nvinfo : EIATTR_MAXREG_COUNT
	.align		4
        /*002c*/ 	.byte	0x03, 0x1b
        /*002e*/ 	.short	0x00ff


	//----- nvinfo : EIATTR_EXTERNS
	.align		4
        /*0030*/ 	.byte	0x04, 0x0f
        /*0032*/ 	.short	(.L_14 - .L_13)


	//   ....[0]....
	.align		4
.L_13:
        /*0034*/ 	.word	index@(vprintf)


	//----- nvinfo : EIATTR_MERCURY_ISA_VERSION
	.align		4
.L_14:
        /*0038*/ 	.byte	0x03, 0x5f
        /*003a*/ 	.short	0x0101


	//----- nvinfo : EIATTR_VRC_CTA_INIT_COUNT
	.align		4
        /*003c*/ 	.byte	0x02, 0x4a
	.zero		1
	.zero		1


	//----- nvinfo : EIATTR_SYSCALL_OFFSETS
	.align		4
        /*0040*/ 	.byte	0x04, 0x46
        /*0042*/ 	.short	(.L_16 - .L_15)


	//   ....[0]....
.L_15:
        /*0044*/ 	.word	0x000000e0


	//----- nvinfo : EIATTR_EXIT_INSTR_OFFSETS
	.align		4
.L_16:
        /*0048*/ 	.byte	0x04, 0x1c
        /*004a*/ 	.short	(.L_18 - .L_17)


	//   ....[0]....
.L_17:
        /*004c*/ 	.word	0x000000f0


	//----- nvinfo : EIATTR_CBANK_PARAM_SIZE
	.align		4
.L_18:
        /*0050*/ 	.byte	0x03, 0x19
        /*0052*/ 	.short	0x000c


	//----- nvinfo : EIATTR_PARAM_CBANK
	.align		4
        /*0054*/ 	.byte	0x04, 0x0a
        /*0056*/ 	.short	(.L_20 - .L_19)
	.align		4
.L_19:
        /*0058*/ 	.word	index@(.nv.constant0._Z10testKernelPfi)
        /*005c*/ 	.short	0x0380
        /*005e*/ 	.short	0x000c


	//----- nvinfo : EIATTR_SW_WAR
	.align		4
.L_20:
        /*0060*/ 	.byte	0x04, 0x36
        /*0062*/ 	.short	(.L_22 - .L_21)
.L_21:
        /*0064*/ 	.word	0x00000008
.L_22:


//--------------------- .nv.callgraph             --------------------------
	.section	.nv.callgraph,"",@"SHT_CUDA_CALLGRAPH"
	.align	4
	.sectionentsize	8
	.align		4
        /*0000*/ 	.word	0x00000000
	.align		4
        /*0004*/ 	.word	0xffffffff
	.align		4
        /*0008*/ 	.word	index@(_Z10testKernelPfi)
	.align		4
        /*000c*/ 	.word	index@(vprintf)
	.align		4
        /*0010*/ 	.word	0x00000000
	.align		4
        /*0014*/ 	.word	0xfffffffe
	.align		4
        /*0018*/ 	.word	0x00000000
	.align		4
        /*001c*/ 	.word	0xfffffffd
	.align		4
        /*0020*/ 	.word	0x00000000
	.align		4
        /*0024*/ 	.word	0xfffffffc


//--------------------- .nv.constant4             --------------------------
	.section	.nv.constant4,"a",@progbits
	.align	8
	.align		8
.nv.constant4:
        /*0000*/ 	.dword	vprintf
	.align		8
        /*0008*/ 	.dword	$str


//--------------------- .text._Z10testKernelPfi   --------------------------
	.section	.text._Z10testKernelPfi,"ax",@progbits
	.align	128
        .global         _Z10testKernelPfi
        .type           _Z10testKernelPfi,@function
        .size           _Z10testKernelPfi,(.L_x_2 - _Z10testKernelPfi)
        .other          _Z10testKernelPfi,@"STO_CUDA_ENTRY STV_DEFAULT"
_Z10testKernelPfi:
.text._Z10testKernelPfi:
[----:B------:R-:W0:Y:S08]  /*0000*/  LDC R1, c[0x0][0x37c] ;  /* 0x0000df00ff017b82 */ /* 0x000e300000000800 */
[----:B------:R-:W1:Y:S01]  /*0010*/  LDC R8, c[0x0][0x388] ;  /* 0x0000e200ff087b82 */ /* 0x000e620000000800 */
[----:B0-----:R-:W-:Y:S01]  /*0020*/  VIADD R1, R1, 0xfffffff8 ;  /* 0xfffffff801017836 */ /* 0x001fe20000000000 */
[----:B------:R-:W-:Y:S01]  /*0030*/  MOV R0, 0x0 ;  /* 0x0000000000007802 */ /* 0x000fe20000000f00 */
[----:B------:R-:W0:Y:S01]  /*0040*/  LDCU UR4, c[0x0][0x2f8] ;  /* 0x00005f00ff0477ac */ /* 0x000e220008000800 */
[----:B------:R-:W2:Y:S04]  /*0050*/  LDCU.64 UR6, c[0x4][0x8] ;  /* 0x01000100ff0677ac */ /* 0x000ea80008000a00 */
[----:B------:R3:W4:Y:S01]  /*0060*/  LDC.64 R2, c[0x4][R0] ;  /* 0x0100000000027b82 */ /* 0x0007220000000a00 */
[----:B------:R-:W5:Y:S01]  /*0070*/  LDCU UR5, c[0x0][0x2fc] ;  /* 0x00005f80ff0577ac */ /* 0x000f620008000800 */
[----:B0-----:R-:W-:Y:S01]  /*0080*/  IADD3 R6, P0, PT, R1, UR4, RZ ;  /* 0x0000000401067c10 */ /* 0x001fe2000ff1e0ff */
[----:B-1----:R3:W-:Y:S01]  /*0090*/  STL [R1], R8 ;  /* 0x0000000801007387 */ /* 0x0027e20000100800 */
[----:B--2---:R-:W-:Y:S01]  /*00a0*/  IMAD.U32 R4, RZ, RZ, UR6 ;  /* 0x00000006ff047e24 */ /* 0x004fe2000f8e00ff */
[----:B------:R-:W-:-:S02]  /*00b0*/  MOV R5, UR7 ;  /* 0x0000000700057c02 */ /* 0x000fc40008000f00 */
[----:B-----5:R-:W-:-:S08]  /*00c0*/  IMAD.X R7, RZ, RZ, UR5, P0 ;  /* 0x00000005ff077e24 */ /* 0x020fd000080e06ff */
[----:B------:R-:W-:-:S07]  /*00d0*/  LEPC R20, `(.L_x_0) ;  /* 0x000000001014794e */ /* 0x000fce0000000000 */
[----:B---34-:R-:W-:Y:S05]  /*00e0*/  CALL.ABS.NOINC R2 ;  /* 0x0000000002007343 */ /* 0x018fea0003c00000 */
.L_x_0:
[----:B------:R-:W-:Y:S05]  /*00f0*/  EXIT ;  /* 0x000000000000794d */ /* 0x000fea0003800000 */
.L_x_1:
[----:B------:R-:W-:-:S00]  /*0100*/  BRA `(.L_x_1) ;  /* 0xfffffffc00fc7947 */ /* 0x000fc0000383ffff */
[----:B------:R-:W-:-:S00]  /*0110*/  NOP ;  /* 0x0000000000007918 */ /* 0x000fc00000000000 */
        /* <DEDUP_REMOVED lines=14> */
.L_x_2:


//--------------------- .nv.global.init           --------------------------
	.section	.nv.global.init,"aw",@progbits
.nv.global.init:
	.type		$str,@object
	.size		$str,(.L_0 - $str)
$str:
        /*0000*/ 	.byte	0x74, 0x65, 0x73, 0x74, 0x4b, 0x65, 0x72, 0x6e, 0x65, 0x6c, 0x20, 0x77, 0x69, 0x74, 0x68, 0x20
        /*0010*/ 	.byte	0x70, 0x61, 0x72, 0x61, 0x6d, 0x73, 0x20, 0x73, 0x69, 0x7a, 0x65, 0x20, 0x25, 0x64, 0x20, 0x62
        /*0020*/ 	.byte	0x79, 0x74, 0x65, 0x73, 0x0a, 0x00
.L_0:


//--------------------- .nv.shared.reserved.0     --------------------------
	.section	.nv.shared.reserved.0,"aw",@nobits
	.weak		__nv_reservedSMEM_offset_0_alias
	.size		__nv_reservedSMEM_offset_0_alias, 0, 64
	.other		__nv_reservedSMEM_offset_0_alias,@"STO_CUDA_RESERVED_SHARED STV_DEFAULT"
__nv_reservedSMEM_offset_0_alias:
	.zero		0
	.zero		64


//--------------------- .nv.constant0._Z10testKernelPfi --------------------------
	.section	.nv.constant0._Z10testKernelPfi,"a",@progbits
	.sectionflags	@""
	.align	4
.nv.constant0._Z10testKernelPfi:
	.zero		908


//--------------------- SYMBOLS --------------------------

	.type		.nv.reservedSmem.offset0,@object
	.size		.nv.reservedSmem.offset0,0x4
	.type		vprintf,@function
